//
// Generated by NVIDIA NVVM Compiler
//
// Compiler Build ID: CL-36424714
// Cuda compilation tools, release 13.0, V13.0.88
// Based on NVVM 20.0.0
//

.version 9.0
.target sm_100
.address_size 64

	// .globl	forwardADD

.visible .entry forwardADD(
	.param .u64 .ptr .align 1 forwardADD_param_0,
	.param .u64 .ptr .align 1 forwardADD_param_1,
	.param .u64 .ptr .align 1 forwardADD_param_2,
	.param .u32 forwardADD_param_3,
	.param .u32 forwardADD_param_4,
	.param .u32 forwardADD_param_5
)
{
	.reg .pred 	%p<3>;
	.reg .b32 	%r<10>;
	.reg .b32 	%f<8>;
	.reg .b64 	%rd<13>;

	ld.param.u64 	%rd2, [forwardADD_param_0];
	ld.param.u64 	%rd4, [forwardADD_param_1];
	ld.param.u64 	%rd3, [forwardADD_param_2];
	ld.param.u32 	%r3, [forwardADD_param_3];
	ld.param.u32 	%r4, [forwardADD_param_4];
	ld.param.u32 	%r2, [forwardADD_param_5];
	cvta.to.global.u64 	%rd1, %rd4;
	mov.u32 	%r5, %ctaid.x;
	mov.u32 	%r6, %ntid.x;
	mov.u32 	%r7, %tid.x;
	mad.lo.s32 	%r1, %r5, %r6, %r7;
	mul.lo.s32 	%r8, %r4, %r3;
	setp.ge.s32 	%p1, %r1, %r8;
	@%p1 bra 	$L__BB0_4;
	setp.ne.s32 	%p2, %r2, 0;
	@%p2 bra 	$L__BB0_3;
	mul.wide.s32 	%rd11, %r1, 4;
	add.s64 	%rd12, %rd1, %rd11;
	mov.b32 	%r9, 0;
	st.global.u32 	[%rd12], %r9;
	bra.uni 	$L__BB0_4;
$L__BB0_3:
	cvta.to.global.u64 	%rd5, %rd2;
	mul.wide.s32 	%rd6, %r1, 4;
	add.s64 	%rd7, %rd5, %rd6;
	ld.global.f32 	%f1, [%rd7];
	cvta.to.global.u64 	%rd8, %rd3;
	add.s64 	%rd9, %rd8, %rd6;
	ld.global.f32 	%f2, [%rd9];
	sub.f32 	%f3, %f1, %f2;
	add.s64 	%rd10, %rd1, %rd6;
	ld.global.f32 	%f4, [%rd10];
	add.f32 	%f5, %f4, %f3;
	sub.f32 	%f6, %f5, %f4;
	sub.f32 	%f7, %f6, %f3;
	st.global.f32 	[%rd9], %f7;
	st.global.f32 	[%rd10], %f5;
$L__BB0_4:
	ret;

}


// ===== COMPILED SASS (sm_100) =====

	.target	sm_100

	.elftype	@"ET_EXEC"


//--------------------- .note.nv.tkinfo           --------------------------
	.section	.note.nv.tkinfo,"",@"SHT_NOTE"
	.sectionflags	@"SHF_NOTE_NV_TKINFO"
	.tkinfo
        /*0018*/ 	.word	0x00000002
        /*0030*/ 	.string	""
        /*0030*/ 	.string	"ptxas"
        /*0030*/ 	.string	"Cuda compilation tools, release 13.0, V13.0.88"
        /*0030*/ 	.string	"Build cuda_13.0.r13.0/compiler.36424714_0"
        /*0030*/ 	.string	"-arch sm_100 -m 64 "



//--------------------- .note.nv.cuinfo           --------------------------
	.section	.note.nv.cuinfo,"",@"SHT_NOTE"
	.sectionflags	@"SHF_NOTE_NV_CUINFO"
        /*0018*/ 	.short	0x0002
        /*001a*/ 	.short	0x0064
        /*001c*/ 	.short	0x0082
	.zero		2


//--------------------- .nv.info                  --------------------------
	.section	.nv.info,"",@"SHT_CUDA_INFO"
	.align	4


	//----- nvinfo : EIATTR_REGCOUNT
	.align		4
        /*0000*/ 	.byte	0x04, 0x2f
        /*0002*/ 	.short	(.L_1 - .L_0)
	.align		4
.L_0:
        /*0004*/ 	.word	index@(forwardADD)
        /*0008*/ 	.word	0x0000000e


	//----- nvinfo : EIATTR_FRAME_SIZE
	.align		4
.L_1:
        /*000c*/ 	.byte	0x04, 0x11
        /*000e*/ 	.short	(.L_3 - .L_2)
	.align		4
.L_2:
        /*0010*/ 	.word	index@(forwardADD)
        /*0014*/ 	.word	0x00000000


	//----- nvinfo : EIATTR_MIN_STACK_SIZE
	.align		4
.L_3:
        /*0018*/ 	.byte	0x04, 0x12
        /*001a*/ 	.short	(.L_5 - .L_4)
	.align		4
.L_4:
        /*001c*/ 	.word	index@(forwardADD)
        /*0020*/ 	.word	0x00000000
.L_5:


//--------------------- .nv.compat                --------------------------
	.section	.nv.compat,"",@"SHT_CUDA_COMPAT_INFO"
	.align	4
        /*0000*/ 	.byte	0x02, 0x09, 0x00, 0x00, 0x02, 0x02, 0x01, 0x00, 0x02, 0x05, 0x05, 0x00, 0x03, 0x07, 0x01, 0x01
        /*0010*/ 	.byte	0x02, 0x03, 0x00, 0x00, 0x02, 0x06, 0x01, 0x00, 0x04, 0x0b, 0x08, 0x00, 0x09, 0x00, 0x00, 0x00
        /*0020*/ 	.byte	0x00, 0x00, 0x00, 0x00


//--------------------- .nv.info.forwardADD       --------------------------
	.section	.nv.info.forwardADD,"",@"SHT_CUDA_INFO"
	.sectionflags	@""
	.align	4


	//----- nvinfo : EIATTR_CUDA_API_VERSION
	.align		4
        /*0000*/ 	.byte	0x04, 0x37
        /*0002*/ 	.short	(.L_7 - .L_6)
.L_6:
        /*0004*/ 	.word	0x00000082


	//----- nvinfo : EIATTR_KPARAM_INFO
	.align		4
.L_7:
        /*0008*/ 	.byte	0x04, 0x17
        /*000a*/ 	.short	(.L_9 - .L_8)
.L_8:
        /*000c*/ 	.word	0x00000000
        /*0010*/ 	.short	0x0005
        /*0012*/ 	.short	0x0020
        /*0014*/ 	.byte	0x00, 0xf0, 0x11, 0x00


	//----- nvinfo : EIATTR_KPARAM_INFO
	.align		4
.L_9:
        /*0018*/ 	.byte	0x04, 0x17
        /*001a*/ 	.short	(.L_11 - .L_10)
.L_10:
        /*001c*/ 	.word	0x00000000
        /*0020*/ 	.short	0x0004
        /*0022*/ 	.short	0x001c
        /*0024*/ 	.byte	0x00, 0xf0, 0x11, 0x00


	//----- nvinfo : EIATTR_KPARAM_INFO
	.align		4
.L_11:
        /*0028*/ 	.byte	0x04, 0x17
        /*002a*/ 	.short	(.L_13 - .L_12)
.L_12:
        /*002c*/ 	.word	0x00000000
        /*0030*/ 	.short	0x0003
        /*0032*/ 	.short	0x0018
        /*0034*/ 	.byte	0x00, 0xf0, 0x11, 0x00


	//----- nvinfo : EIATTR_KPARAM_INFO
	.align		4
.L_13:
        /*0038*/ 	.byte	0x04, 0x17
        /*003a*/ 	.short	(.L_15 - .L_14)
.L_14:
        /*003c*/ 	.word	0x00000000
        /*0040*/ 	.short	0x0002
        /*0042*/ 	.short	0x0010
        /*0044*/ 	.byte	0x00, 0xf5, 0x21, 0x00


	//----- nvinfo : EIATTR_KPARAM_INFO
	.align		4
.L_15:
        /*0048*/ 	.byte	0x04, 0x17
        /*004a*/ 	.short	(.L_17 - .L_16)
.L_16:
        /*004c*/ 	.word	0x00000000
        /*0050*/ 	.short	0x0001
        /*0052*/ 	.short	0x0008
        /*0054*/ 	.byte	0x00, 0xf5, 0x21, 0x00


	//----- nvinfo : EIATTR_KPARAM_INFO
	.align		4
.L_17:
        /*0058*/ 	.byte	0x04, 0x17
        /*005a*/ 	.short	(.L_19 - .L_18)
.L_18:
        /*005c*/ 	.word	0x00000000
        /*0060*/ 	.short	0x0000
        /*0062*/ 	.short	0x0000
        /*0064*/ 	.byte	0x00, 0xf5, 0x21, 0x00


	//----- nvinfo : EIATTR_SPARSE_MMA_MASK
	.align		4
.L_19:
        /*0068*/ 	.byte	0x03, 0x50
        /*006a*/ 	.short	0x0000


	//----- nvinfo : EIATTR_MAXREG_COUNT
	.align		4
        /*006c*/ 	.byte	0x03, 0x1b
        /*006e*/ 	.short	0x00ff


	//----- nvinfo : EIATTR_MERCURY_ISA_VERSION
	.align		4
        /*0070*/ 	.byte	0x03, 0x5f
        /*0072*/ 	.short	0x0101


	//----- nvinfo : EIATTR_VRC_CTA_INIT_COUNT
	.align		4
        /*0074*/ 	.byte	0x02, 0x4a
	.zero		1
	.zero		1


	//----- nvinfo : EIATTR_EXIT_INSTR_OFFSETS
	.align		4
        /*0078*/ 	.byte	0x04, 0x1c
        /*007a*/ 	.short	(.L_21 - .L_20)


	//   ....[0]....
.L_20:
        /*007c*/ 	.word	0x00000080


	//   ....[1]....
        /*0080*/ 	.word	0x000000f0


	//   ....[2]....
        /*0084*/ 	.word	0x000001f0


	//----- nvinfo : EIATTR_CBANK_PARAM_SIZE
	.align		4
.L_21:
        /*0088*/ 	.byte	0x03, 0x19
        /*008a*/ 	.short	0x0024


	//----- nvinfo : EIATTR_PARAM_CBANK
	.align		4
        /*008c*/ 	.byte	0x04, 0x0a
        /*008e*/ 	.short	(.L_23 - .L_22)
	.align		4
.L_22:
        /*0090*/ 	.word	index@(.nv.constant0.forwardADD)
        /*0094*/ 	.short	0x0380
        /*0096*/ 	.short	0x0024


	//----- nvinfo : EIATTR_SW_WAR
	.align		4
.L_23:
        /*0098*/ 	.byte	0x04, 0x36
        /*009a*/ 	.short	(.L_25 - .L_24)
.L_24:
        /*009c*/ 	.word	0x00000008
.L_25:


//--------------------- .nv.callgraph             --------------------------
	.section	.nv.callgraph,"",@"SHT_CUDA_CALLGRAPH"
	.align	4
	.sectionentsize	8
	.align		4
        /*0000*/ 	.word	0x00000000
	.align		4
        /*0004*/ 	.word	0xffffffff
	.align		4
        /*0008*/ 	.word	0x00000000
	.align		4
        /*000c*/ 	.word	0xfffffffe
	.align		4
        /*0010*/ 	.word	0x00000000
	.align		4
        /*0014*/ 	.word	0xfffffffd
	.align		4
        /*0018*/ 	.word	0x00000000
	.align		4
        /*001c*/ 	.word	0xfffffffc


//--------------------- .text.forwardADD          --------------------------
	.section	.text.forwardADD,"ax",@progbits
	.align	128
        .global         forwardADD
        .type           forwardADD,@function
        .size           forwardADD,(.L_x_1 - forwardADD)
        .other          forwardADD,@"STO_CUDA_ENTRY STV_DEFAULT"
forwardADD:
.text.forwardADD:
[----:B------:R-:W-:Y:S01]  /*0000*/  LDC R1, c[0x0][0x37c] ;  /* 0x0000df00ff017b82 */ /* 0x000fe20000000800 */
[----:B------:R-:W0:Y:S07]  /*0010*/  S2R R0, SR_TID.X ;  /* 0x0000000000007919 */ /* 0x000e2e0000002100 */
[----:B------:R-:W0:Y:S01]  /*0020*/  S2UR UR6, SR_CTAID.X ;  /* 0x00000000000679c3 */ /* 0x000e220000002500 */
[----:B------:R-:W1:Y:S07]  /*0030*/  LDCU.64 UR4, c[0x0][0x398] ;  /* 0x00007300ff0477ac */ /* 0x000e6e0008000a00 */
[----:B------:R-:W0:Y:S01]  /*0040*/  LDC R9, c[0x0][0x360] ;  /* 0x0000d800ff097b82 */ /* 0x000e220000000800 */
[----:B-1----:R-:W-:Y:S01]  /*0050*/  UIMAD UR4, UR5, UR4, URZ ;  /* 0x00000004050472a4 */ /* 0x002fe2000f8e02ff */
[----:B0-----:R-:W-:-:S05]  /*0060*/  IMAD R9, R9, UR6, R0 ;  /* 0x0000000609097c24 */ /* 0x001fca000f8e0200 */
[----:B------:R-:W-:-:S13]  /*0070*/  ISETP.GE.AND P0, PT, R9, UR4, PT ;  /* 0x0000000409007c0c */ /* 0x000fda000bf06270 */
[----:B------:R-:W-:Y:S05]  /*0080*/  @P0 EXIT ;  /* 0x000000000000094d */ /* 0x000fea0003800000 */
[----:B------:R-:W0:Y:S02]  /*0090*/  LDCU UR4, c[0x0][0x3a0] ;  /* 0x00007400ff0477ac */ /* 0x000e240008000800 */
[----:B0-----:R-:W-:Y:S01]  /*00a0*/  ISETP.NE.AND P0, PT, RZ, UR4, PT ;  /* 0x00000004ff007c0c */ /* 0x001fe2000bf05270 */
[----:B------:R-:W0:-:S12]  /*00b0*/  LDCU.64 UR4, c[0x0][0x358] ;  /* 0x00006b00ff0477ac */ /* 0x000e180008000a00 */
[----:B------:R-:W1:Y:S02]  /*00c0*/  @!P0 LDC.64 R2, c[0x0][0x388] ;  /* 0x0000e200ff028b82 */ /* 0x000e640000000a00 */
[----:B-1----:R-:W-:-:S05]  /*00d0*/  @!P0 IMAD.WIDE R2, R9, 0x4, R2 ;  /* 0x0000000409028825 */ /* 0x002fca00078e0202 */
[----:B0-----:R0:W-:Y:S01]  /*00e0*/  @!P0 STG.E desc[UR4][R2.64], RZ ;  /* 0x000000ff02008986 */ /* 0x0011e2000c101904 */
[----:B------:R-:W-:Y:S05]  /*00f0*/  @!P0 EXIT ;  /* 0x000000000000894d */ /* 0x000fea0003800000 */
[----:B0-----:R-:W0:Y:S08]  /*0100*/  LDC.64 R2, c[0x0][0x380] ;  /* 0x0000e000ff027b82 */ /* 0x001e300000000a00 */
[----:B------:R-:W1:Y:S08]  /*0110*/  LDC.64 R4, c[0x0][0x390] ;  /* 0x0000e400ff047b82 */ /* 0x000e700000000a00 */
[----:B------:R-:W2:Y:S01]  /*0120*/  LDC.64 R6, c[0x0][0x388] ;  /* 0x0000e200ff067b82 */ /* 0x000ea20000000a00 */
[----:B0-----:R-:W-:-:S06]  /*0130*/  IMAD.WIDE R2, R9, 0x4, R2 ;  /* 0x0000000409027825 */ /* 0x001fcc00078e0202 */
[----:B------:R-:W3:Y:S01]  /*0140*/  LDG.E R2, desc[UR4][R2.64] ;  /* 0x0000000402027981 */ /* 0x000ee2000c1e1900 */
[----:B-1----:R-:W-:-:S04]  /*0150*/  IMAD.WIDE R4, R9, 0x4, R4 ;  /* 0x0000000409047825 */ /* 0x002fc800078e0204 */
[----:B--2---:R-:W-:Y:S02]  /*0160*/  IMAD.WIDE R6, R9, 0x4, R6 ;  /* 0x0000000409067825 */ /* 0x004fe400078e0206 */
[----:B------:R-:W3:Y:S04]  /*0170*/  LDG.E R9, desc[UR4][R4.64] ;  /* 0x0000000404097981 */ /* 0x000ee8000c1e1900 */
[----:B------:R-:W2:Y:S01]  /*0180*/  LDG.E R0, desc[UR4][R6.64] ;  /* 0x0000000406007981 */ /* 0x000ea2000c1e1900 */
[----:B---3--:R-:W-:-:S04]  /*0190*/  FADD R9, R2, -R9 ;  /* 0x8000000902097221 */ /* 0x008fc80000000000 */
[----:B--2---:R-:W-:-:S04]  /*01a0*/  FADD R11, R9, R0 ;  /* 0x00000000090b7221 */ /* 0x004fc80000000000 */
[----:B------:R-:W-:-:S04]  /*01b0*/  FADD R0, R11, -R0 ;  /* 0x800000000b007221 */ /* 0x000fc80000000000 */
[----:B------:R-:W-:-:S05]  /*01c0*/  FADD R9, -R9, R0 ;  /* 0x0000000009097221 */ /* 0x000fca0000000100 */
[----:B------:R-:W-:Y:S04]  /*01d0*/  STG.E desc[UR4][R4.64], R9 ;  /* 0x0000000904007986 */ /* 0x000fe8000c101904 */
[----:B------:R-:W-:Y:S01]  /*01e0*/  STG.E desc[UR4][R6.64], R11 ;  /* 0x0000000b06007986 */ /* 0x000fe2000c101904 */
[----:B------:R-:W-:Y:S05]  /*01f0*/  EXIT ;  /* 0x000000000000794d */ /* 0x000fea0003800000 */
.L_x_0:
[----:B------:R-:W-:-:S00]  /*0200*/  BRA `(.L_x_0) ;  /* 0xfffffffc00fc7947 */ /* 0x000fc0000383ffff */
[----:B------:R-:W-:-:S00]  /*0210*/  NOP ;  /* 0x0000000000007918 */ /* 0x000fc00000000000 */
        /* <DEDUP_REMOVED lines=14> */
.L_x_1:


//--------------------- .nv.shared.reserved.0     --------------------------
	.section	.nv.shared.reserved.0,"aw",@nobits
	.weak		__nv_reservedSMEM_offset_0_alias
	.size		__nv_reservedSMEM_offset_0_alias, 0, 64
	.other		__nv_reservedSMEM_offset_0_alias,@"STO_CUDA_RESERVED_SHARED STV_DEFAULT"
__nv_reservedSMEM_offset_0_alias:
	.zero		0
	.zero		64


//--------------------- .nv.constant0.forwardADD  --------------------------
	.section	.nv.constant0.forwardADD,"a",@progbits
	.sectionflags	@""
	.align	4
.nv.constant0.forwardADD:
	.zero		932


//--------------------- SYMBOLS --------------------------

	.type		.nv.reservedSmem.offset0,@object
	.size		.nv.reservedSmem.offset0,0x4
